	.headerflags	@"EF_CUDA_TEXMODE_UNIFIED EF_CUDA_64BIT_ADDRESS EF_CUDA_ACCELERATORS EF_CUDA_SM90 EF_CUDA_VIRTUAL_SM(EF_CUDA_SM90)"
	.elftype	@"ET_EXEC"


//--------------------- .nv.info                  --------------------------
	.section	.nv.info,"",@"SHT_CUDA_INFO"
	.align	4


	//----- nvinfo : EIATTR_REGCOUNT
	.align		4
        /*0000*/ 	.byte	0x04, 0x2f
        /*0002*/ 	.short	(.L_2 - .L_1)
	.align		4
.L_1:
        /*0004*/ 	.word	index@(triton_per_fused_native_group_norm_20)
        /*0008*/ 	.word	0x00000016


	//----- nvinfo : EIATTR_MIN_STACK_SIZE
	.align		4
.L_2:
        /*000c*/ 	.byte	0x04, 0x12
        /*000e*/ 	.short	(.L_4 - .L_3)
	.align		4
.L_3:
        /*0010*/ 	.word	index@(triton_per_fused_native_group_norm_20)
        /*0014*/ 	.word	0x00000000


	//----- nvinfo : EIATTR_FRAME_SIZE
	.align		4
.L_4:
        /*0018*/ 	.byte	0x04, 0x11
        /*001a*/ 	.short	(.L_6 - .L_5)
	.align		4
.L_5:
        /*001c*/ 	.word	index@(triton_per_fused_native_group_norm_20)
        /*0020*/ 	.word	0x00000000


	//----- nvinfo : EIATTR_MIN_STACK_SIZE
	.align		4
.L_6:
        /*0024*/ 	.byte	0x04, 0x12
        /*0026*/ 	.short	(.L_8 - .L_7)
	.align		4
.L_7:
        /*0028*/ 	.word	index@(triton_per_fused_native_group_norm_20)
        /*002c*/ 	.word	0x00000000
.L_8:


//--------------------- .nv.info.triton_per_fused_native_group_norm_20 --------------------------
	.section	.nv.info.triton_per_fused_native_group_norm_20,"",@"SHT_CUDA_INFO"
	.sectionflags	@""
	.align	4


	//----- nvinfo : EIATTR_CUDA_API_VERSION
	.align		4
        /*0000*/ 	.byte	0x04, 0x37
        /*0002*/ 	.short	(.L_10 - .L_9)
.L_9:
        /*0004*/ 	.word	0x0000007c


	//----- nvinfo : EIATTR_KPARAM_INFO
	.align		4
.L_10:
        /*0008*/ 	.byte	0x04, 0x17
        /*000a*/ 	.short	(.L_12 - .L_11)
.L_11:
        /*000c*/ 	.word	0x00000000
        /*0010*/ 	.short	0x0004
        /*0012*/ 	.short	0x001c
        /*0014*/ 	.byte	0x00, 0xf0, 0x11, 0x00


	//----- nvinfo : EIATTR_KPARAM_INFO
	.align		4
.L_12:
        /*0018*/ 	.byte	0x04, 0x17
        /*001a*/ 	.short	(.L_14 - .L_13)
.L_13:
        /*001c*/ 	.word	0x00000000
        /*0020*/ 	.short	0x0003
        /*0022*/ 	.short	0x0018
        /*0024*/ 	.byte	0x00, 0xf0, 0x11, 0x00


	//----- nvinfo : EIATTR_KPARAM_INFO
	.align		4
.L_14:
        /*0028*/ 	.byte	0x04, 0x17
        /*002a*/ 	.short	(.L_16 - .L_15)
.L_15:
        /*002c*/ 	.word	0x00000000
        /*0030*/ 	.short	0x0002
        /*0032*/ 	.short	0x0010
        /*0034*/ 	.byte	0x00, 0xf4, 0x21, 0x00


	//----- nvinfo : EIATTR_KPARAM_INFO
	.align		4
.L_16:
        /*0038*/ 	.byte	0x04, 0x17
        /*003a*/ 	.short	(.L_18 - .L_17)
.L_17:
        /*003c*/ 	.word	0x00000000
        /*0040*/ 	.short	0x0001
        /*0042*/ 	.short	0x0008
        /*0044*/ 	.byte	0x00, 0xf4, 0x21, 0x00


	//----- nvinfo : EIATTR_KPARAM_INFO
	.align		4
.L_18:
        /*0048*/ 	.byte	0x04, 0x17
        /*004a*/ 	.short	(.L_20 - .L_19)
.L_19:
        /*004c*/ 	.word	0x00000000
        /*0050*/ 	.short	0x0000
        /*0052*/ 	.short	0x0000
        /*0054*/ 	.byte	0x00, 0xf4, 0x21, 0x00


	//----- nvinfo : EIATTR_SPARSE_MMA_MASK
	.align		4
.L_20:
        /*0058*/ 	.byte	0x03, 0x50
        /*005a*/ 	.short	0x0000


	//----- nvinfo : EIATTR_MAXREG_COUNT
	.align		4
        /*005c*/ 	.byte	0x03, 0x1b
        /*005e*/ 	.short	0x00ff


	//----- nvinfo : EIATTR_COOP_GROUP_MASK_REGIDS
	.align		4
        /*0060*/ 	.byte	0x04, 0x29
        /*0062*/ 	.short	(.L_22 - .L_21)


	//   ....[0]....
.L_21:
        /*0064*/ 	.word	0xffffffff


	//   ....[1]....
        /*0068*/ 	.word	0xffffffff


	//   ....[2]....
        /*006c*/ 	.word	0xffffffff


	//   ....[3]....
        /*0070*/ 	.word	0xffffffff


	//   ....[4]....
        /*0074*/ 	.word	0xffffffff


	//   ....[5]....
        /*0078*/ 	.word	0xffffffff


	//   ....[6]....
        /*007c*/ 	.word	0xffffffff


	//   ....[7]....
        /*0080*/ 	.word	0xffffffff


	//----- nvinfo : EIATTR_COOP_GROUP_INSTR_OFFSETS
	.align		4
.L_22:
        /*0084*/ 	.byte	0x04, 0x28
        /*0086*/ 	.short	(.L_24 - .L_23)


	//   ....[0]....
.L_23:
        /*0088*/ 	.word	0x000002b0


	//   ....[1]....
        /*008c*/ 	.word	0x000002c0


	//   ....[2]....
        /*0090*/ 	.word	0x000002f0


	//   ....[3]....
        /*0094*/ 	.word	0x00000300


	//   ....[4]....
        /*0098*/ 	.word	0x00000450


	//   ....[5]....
        /*009c*/ 	.word	0x00000470


	//   ....[6]....
        /*00a0*/ 	.word	0x000004f0


	//   ....[7]....
        /*00a4*/ 	.word	0x00000500


	//----- nvinfo : EIATTR_EXIT_INSTR_OFFSETS
	.align		4
.L_24:
        /*00a8*/ 	.byte	0x04, 0x1c
        /*00aa*/ 	.short	(.L_26 - .L_25)


	//   ....[0]....
.L_25:
        /*00ac*/ 	.word	0x00000650


	//   ....[1]....
        /*00b0*/ 	.word	0x00000680


	//----- nvinfo : EIATTR_REQNTID
	.align		4
.L_26:
        /*00b4*/ 	.byte	0x04, 0x10
        /*00b6*/ 	.short	(.L_28 - .L_27)
.L_27:
        /*00b8*/ 	.word	0x00000100
        /*00bc*/ 	.word	0x00000001
        /*00c0*/ 	.word	0x00000001


	//----- nvinfo : EIATTR_CBANK_PARAM_SIZE
	.align		4
.L_28:
        /*00c4*/ 	.byte	0x03, 0x19
        /*00c6*/ 	.short	0x0020


	//----- nvinfo : EIATTR_PARAM_CBANK
	.align		4
        /*00c8*/ 	.byte	0x04, 0x0a
        /*00ca*/ 	.short	(.L_30 - .L_29)
	.align		4
.L_29:
        /*00cc*/ 	.word	index@(.nv.constant0.triton_per_fused_native_group_norm_20)
        /*00d0*/ 	.short	0x0210
        /*00d2*/ 	.short	0x0020


	//----- nvinfo : EIATTR_SW_WAR
	.align		4
.L_30:
        /*00d4*/ 	.byte	0x04, 0x36
        /*00d6*/ 	.short	(.L_32 - .L_31)
.L_31:
        /*00d8*/ 	.word	0x00000008
.L_32:


//--------------------- .nv.callgraph             --------------------------
	.section	.nv.callgraph,"",@"SHT_CUDA_CALLGRAPH"
	.align	4
	.sectionentsize	8
	.align		4
        /*0000*/ 	.word	0x00000000
	.align		4
        /*0004*/ 	.word	0xffffffff
	.align		4
        /*0008*/ 	.word	0x00000000
	.align		4
        /*000c*/ 	.word	0xfffffffe
	.align		4
        /*0010*/ 	.word	0x00000000
	.align		4
        /*0014*/ 	.word	0xfffffffd
	.align		4
        /*0018*/ 	.word	0x00000000
	.align		4
        /*001c*/ 	.word	0xfffffffc


//--------------------- .nv.constant4             --------------------------
	.section	.nv.constant4,"a",@progbits
	.align	8
	.align		8
.nv.constant4:
        /*0000*/ 	.dword	_$_str


//--------------------- .text.triton_per_fused_native_group_norm_20 --------------------------
	.section	.text.triton_per_fused_native_group_norm_20,"ax",@progbits
	.sectionflags	@"SHF_BARRIERS=1"
	.align	128
        .global         triton_per_fused_native_group_norm_20
        .type           triton_per_fused_native_group_norm_20,@function
        .size           triton_per_fused_native_group_norm_20,(.L_x_1 - triton_per_fused_native_group_norm_20)
        .other          triton_per_fused_native_group_norm_20,@"STO_CUDA_ENTRY STV_DEFAULT"
triton_per_fused_native_group_norm_20:
.text.triton_per_fused_native_group_norm_20:
[----:B------:R-:W0:Y:S02]  /*0000*/  LDC R1, c[0x0][0x28] ;  /* 0x00000a00ff017b82 */ /* 0x000e240000000800 */
[----:B------:R-:W1:Y:S01]  /*0010*/  S2R R0, SR_TID.X ;  /* 0x0000000000007919 */ /* 0x000e620000002100 */
[----:B------:R-:W2:Y:S01]  /*0020*/  LDC.64 R14, c[0x0][0x218] ;  /* 0x00008600ff0e7b82 */ /* 0x000ea20000000a00 */
[----:B------:R-:W-:Y:S02]  /*0030*/  CS2R R8, SRZ ;  /* 0x0000000000087805 */ /* 0x000fe4000001ff00 */
[----:B------:R-:W-:Y:S01]  /*0040*/  CS2R R10, SRZ ;  /* 0x00000000000a7805 */ /* 0x000fe2000001ff00 */
[----:B------:R-:W3:Y:S01]  /*0050*/  S2R R3, SR_CTAID.X ;  /* 0x0000000000037919 */ /* 0x000ee20000002500 */
[----:B------:R-:W-:Y:S01]  /*0060*/  ULDC.64 UR6, c[0x0][0x208] ;  /* 0x0000820000067ab9 */ /* 0x000fe20000000a00 */
[----:B-1----:R-:W-:Y:S02]  /*0070*/  SHF.R.U32.HI R2, RZ, 0x2, R0 ;  /* 0x00000002ff027819 */ /* 0x002fe40000011600 */
[----:B------:R-:W-:Y:S02]  /*0080*/  SHF.L.U32 R4, R0, 0x2, RZ ;  /* 0x0000000200047819 */ /* 0x000fe400000006ff */
[----:B---3--:R-:W-:-:S02]  /*0090*/  SHF.L.U32 R3, R3, 0x7, RZ ;  /* 0x0000000703037819 */ /* 0x008fc400000006ff */
[----:B------:R-:W-:Y:S02]  /*00a0*/  SGXT.U32 R2, R2, 0x6 ;  /* 0x000000060202781a */ /* 0x000fe40000000000 */
[----:B------:R-:W-:Y:S02]  /*00b0*/  LOP3.LUT R6, R4, 0xc, RZ, 0xc0, !PT ;  /* 0x0000000c04067812 */ /* 0x000fe400078ec0ff */
[----:B------:R-:W-:Y:S02]  /*00c0*/  LOP3.LUT R4, R3, R2, RZ, 0xfc, !PT ;  /* 0x0000000203047212 */ /* 0x000fe400078efcff */
[----:B------:R-:W-:Y:S02]  /*00d0*/  LOP3.LUT R5, R3, 0x40, R2, 0xfe, !PT ;  /* 0x0000004003057812 */ /* 0x000fe400078efe02 */
[C---:B------:R-:W-:Y:S02]  /*00e0*/  LEA R13, R4.reuse, R6, 0x4 ;  /* 0x00000006040d7211 */ /* 0x040fe400078e20ff */
[----:B------:R-:W-:-:S02]  /*00f0*/  ISETP.GE.AND P0, PT, R4, 0x80, PT ;  /* 0x000000800400780c */ /* 0x000fc40003f06270 */
[----:B------:R-:W-:Y:S01]  /*0100*/  ISETP.GE.AND P1, PT, R5, 0x80, PT ;  /* 0x000000800500780c */ /* 0x000fe20003f26270 */
[----:B--2---:R-:W-:Y:S01]  /*0110*/  IMAD.WIDE R12, R13, 0x4, R14 ;  /* 0x000000040d0c7825 */ /* 0x004fe200078e020e */
[----:B------:R-:W-:Y:S02]  /*0120*/  LEA R7, R5, R6, 0x4 ;  /* 0x0000000605077211 */ /* 0x000fe400078e20ff */
[----:B------:R-:W-:-:S03]  /*0130*/  CS2R R4, SRZ ;  /* 0x0000000000047805 */ /* 0x000fc6000001ff00 */
[----:B------:R-:W-:Y:S01]  /*0140*/  IMAD.WIDE R14, R7, 0x4, R14 ;  /* 0x00000004070e7825 */ /* 0x000fe200078e020e */
[----:B------:R-:W-:-:S05]  /*0150*/  CS2R R6, SRZ ;  /* 0x0000000000067805 */ /* 0x000fca000001ff00 */
[----:B------:R-:W2:Y:S04]  /*0160*/  @!P1 LDG.E.128 R8, desc[UR6][R14.64] ;  /* 0x000000060e089981 */ /* 0x000ea8000c1e1d00 */
[----:B------:R-:W3:Y:S01]  /*0170*/  @!P0 LDG.E.128 R4, desc[UR6][R12.64] ;  /* 0x000000060c048981 */ /* 0x000ee2000c1e1d00 */
[----:B------:R-:W1:Y:S01]  /*0180*/  S2UR UR5, SR_CgaCtaId ;  /* 0x00000000000579c3 */ /* 0x000e620000008800 */
[----:B------:R-:W-:Y:S02]  /*0190*/  UMOV UR4, 0x400 ;  /* 0x0000040000047882 */ /* 0x000fe40000000000 */
[----:B-1----:R-:W-:Y:S01]  /*01a0*/  UPRMT UR4, UR5, 0x654, UR4 ;  /* 0x0000065405047896 */ /* 0x002fe20008000004 */
[----:B--2---:R-:W-:Y:S02]  /*01b0*/  SEL R8, R8, RZ, !P1 ;  /* 0x000000ff08087207 */ /* 0x004fe40004800000 */
[----:B------:R-:W-:-:S02]  /*01c0*/  SEL R9, R9, RZ, !P1 ;  /* 0x000000ff09097207 */ /* 0x000fc40004800000 */
[----:B---3--:R-:W-:Y:S02]  /*01d0*/  SEL R4, R4, RZ, !P0 ;  /* 0x000000ff04047207 */ /* 0x008fe40004000000 */
[----:B------:R-:W-:Y:S01]  /*01e0*/  SEL R5, R5, RZ, !P0 ;  /* 0x000000ff05057207 */ /* 0x000fe20004000000 */
[----:B------:R-:W-:Y:S01]  /*01f0*/  FADD R19, R8, R9 ;  /* 0x0000000908137221 */ /* 0x000fe20000000000 */
[----:B------:R-:W-:Y:S02]  /*0200*/  SEL R6, R6, RZ, !P0 ;  /* 0x000000ff06067207 */ /* 0x000fe40004000000 */
[----:B------:R-:W-:Y:S01]  /*0210*/  SEL R10, R10, RZ, !P1 ;  /* 0x000000ff0a0a7207 */ /* 0x000fe20004800000 */
[----:B------:R-:W-:Y:S01]  /*0220*/  FADD R17, R4, R5 ;  /* 0x0000000504117221 */ /* 0x000fe20000000000 */
[----:B------:R-:W-:Y:S02]  /*0230*/  SEL R7, R7, RZ, !P0 ;  /* 0x000000ff07077207 */ /* 0x000fe40004000000 */
[----:B------:R-:W-:Y:S01]  /*0240*/  SEL R11, R11, RZ, !P1 ;  /* 0x000000ff0b0b7207 */ /* 0x000fe20004800000 */
[----:B------:R-:W-:Y:S01]  /*0250*/  FADD R12, R6, R17 ;  /* 0x00000011060c7221 */ /* 0x000fe20000000000 */
[----:B------:R-:W-:-:S03]  /*0260*/  FADD R14, R10, R19 ;  /* 0x000000130a0e7221 */ /* 0x000fc60000000000 */
[----:B------:R-:W-:Y:S01]  /*0270*/  FADD R12, R7, R12 ;  /* 0x0000000c070c7221 */ /* 0x000fe20000000000 */
[----:B------:R-:W-:-:S04]  /*0280*/  FADD R14, R11, R14 ;  /* 0x0000000e0b0e7221 */ /* 0x000fc80000000000 */
[----:B------:R-:W-:Y:S02]  /*0290*/  FSEL R13, R12, RZ, !P0 ;  /* 0x000000ff0c0d7208 */ /* 0x000fe40004000000 */
[----:B------:R-:W-:-:S03]  /*02a0*/  FSEL R15, R14, RZ, !P1 ;  /* 0x000000ff0e0f7208 */ /* 0x000fc60004800000 */
[----:B------:R-:W1:Y:S04]  /*02b0*/  SHFL.BFLY PT, R12, R13, 0x2, 0x1f ;  /* 0x0c401f000d0c7f89 */ /* 0x000e6800000e0000 */
[----:B------:R-:W2:Y:S01]  /*02c0*/  SHFL.BFLY PT, R14, R15, 0x2, 0x1f ;  /* 0x0c401f000f0e7f89 */ /* 0x000ea200000e0000 */
[----:B-1----:R-:W-:Y:S01]  /*02d0*/  FADD R16, R13, R12 ;  /* 0x0000000c0d107221 */ /* 0x002fe20000000000 */
[----:B--2---:R-:W-:-:S04]  /*02e0*/  FADD R18, R15, R14 ;  /* 0x0000000e0f127221 */ /* 0x004fc80000000000 */
[----:B------:R-:W1:Y:S04]  /*02f0*/  SHFL.BFLY PT, R17, R16, 0x1, 0x1f ;  /* 0x0c201f0010117f89 */ /* 0x000e6800000e0000 */
[----:B------:R-:W2:Y:S01]  /*0300*/  SHFL.BFLY PT, R19, R18, 0x1, 0x1f ;  /* 0x0c201f0012137f89 */ /* 0x000ea200000e0000 */
[----:B-1----:R-:W-:Y:S01]  /*0310*/  FADD R12, R16, R17 ;  /* 0x00000011100c7221 */ /* 0x002fe20000000000 */
[----:B--2---:R-:W-:-:S03]  /*0320*/  FADD R14, R18, R19 ;  /* 0x00000013120e7221 */ /* 0x004fc60000000000 */
[----:B------:R-:W-:Y:S01]  /*0330*/  FFMA R5, R12, -0.0625, R5 ;  /* 0xbd8000000c057823 */ /* 0x000fe20000000005 */
[----:B------:R-:W-:Y:S01]  /*0340*/  FFMA R9, R14, -0.0625, R9 ;  /* 0xbd8000000e097823 */ /* 0x000fe20000000009 */
[----:B------:R-:W-:Y:S02]  /*0350*/  FFMA R4, R12, -0.0625, R4 ;  /* 0xbd8000000c047823 */ /* 0x000fe40000000004 */
[----:B------:R-:W-:Y:S01]  /*0360*/  FMUL R5, R5, R5 ;  /* 0x0000000505057220 */ /* 0x000fe20000400000 */
[----:B------:R-:W-:Y:S01]  /*0370*/  FFMA R8, R14, -0.0625, R8 ;  /* 0xbd8000000e087823 */ /* 0x000fe20000000008 */
[----:B------:R-:W-:Y:S01]  /*0380*/  FMUL R9, R9, R9 ;  /* 0x0000000909097220 */ /* 0x000fe20000400000 */
[----:B------:R-:W-:Y:S01]  /*0390*/  FFMA R6, R12, -0.0625, R6 ;  /* 0xbd8000000c067823 */ /* 0x000fe20000000006 */
[----:B------:R-:W-:Y:S01]  /*03a0*/  FFMA R5, R4, R4, R5 ;  /* 0x0000000404057223 */ /* 0x000fe20000000005 */
[----:B------:R-:W-:Y:S01]  /*03b0*/  FFMA R10, R14, -0.0625, R10 ;  /* 0xbd8000000e0a7823 */ /* 0x000fe2000000000a */
[----:B------:R-:W-:Y:S01]  /*03c0*/  FFMA R9, R8, R8, R9 ;  /* 0x0000000808097223 */ /* 0x000fe20000000009 */
[----:B------:R-:W-:Y:S01]  /*03d0*/  FFMA R7, R12, -0.0625, R7 ;  /* 0xbd8000000c077823 */ /* 0x000fe20000000007 */
[----:B------:R-:W-:Y:S01]  /*03e0*/  FFMA R6, R6, R6, R5 ;  /* 0x0000000606067223 */ /* 0x000fe20000000005 */
[----:B------:R-:W-:Y:S01]  /*03f0*/  FFMA R11, R14, -0.0625, R11 ;  /* 0xbd8000000e0b7823 */ /* 0x000fe2000000000b */
[----:B------:R-:W-:-:S02]  /*0400*/  FFMA R10, R10, R10, R9 ;  /* 0x0000000a0a0a7223 */ /* 0x000fc40000000009 */
[----:B------:R-:W-:Y:S02]  /*0410*/  FFMA R6, R7, R7, R6 ;  /* 0x0000000707067223 */ /* 0x000fe40000000006 */
[----:B------:R-:W-:-:S03]  /*0420*/  FFMA R10, R11, R11, R10 ;  /* 0x0000000b0b0a7223 */ /* 0x000fc6000000000a */
[----:B------:R-:W-:Y:S02]  /*0430*/  FSEL R6, R6, RZ, !P0 ;  /* 0x000000ff06067208 */ /* 0x000fe40004000000 */
[----:B------:R-:W-:-:S03]  /*0440*/  FSEL R10, R10, RZ, !P1 ;  /* 0x000000ff0a0a7208 */ /* 0x000fc60004800000 */
[----:B------:R-:W1:Y:S01]  /*0450*/  SHFL.BFLY PT, R5, R6, 0x2, 0x1f ;  /* 0x0c401f0006057f89 */ /* 0x000e6200000e0000 */
[----:B------:R-:W-:-:S03]  /*0460*/  LEA R9, R2, UR4, 0x2 ;  /* 0x0000000402097c11 */ /* 0x000fc6000f8e10ff */
[----:B------:R-:W2:Y:S04]  /*0470*/  SHFL.BFLY PT, R7, R10, 0x2, 0x1f ;  /* 0x0c401f000a077f89 */ /* 0x000ea800000e0000 */
[----:B------:R-:W-:Y:S04]  /*0480*/  STS [R9], R12 ;  /* 0x0000000c09007388 */ /* 0x000fe80000000800 */
[----:B------:R-:W-:Y:S01]  /*0490*/  STS [R9+0x100], R14 ;  /* 0x0001000e09007388 */ /* 0x000fe20000000800 */
[----:B------:R-:W-:-:S04]  /*04a0*/  LOP3.LUT R2, R0, 0x7f, RZ, 0xc0, !PT ;  /* 0x0000007f00027812 */ /* 0x000fc800078ec0ff */
[----:B------:R-:W-:Y:S01]  /*04b0*/  LEA R8, R2, UR4, 0x2 ;  /* 0x0000000402087c11 */ /* 0x000fe2000f8e10ff */
[----:B------:R-:W-:Y:S01]  /*04c0*/  BAR.SYNC.DEFER_BLOCKING 0x0 ;  /* 0x0000000000007b1d */ /* 0x000fe20000010000 */
[----:B-1----:R-:W-:Y:S01]  /*04d0*/  FADD R5, R6, R5 ;  /* 0x0000000506057221 */ /* 0x002fe20000000000 */
[----:B--2---:R-:W-:-:S04]  /*04e0*/  FADD R7, R10, R7 ;  /* 0x000000070a077221 */ /* 0x004fc80000000000 */
[----:B------:R-:W1:Y:S04]  /*04f0*/  SHFL.BFLY PT, R4, R5, 0x1, 0x1f ;  /* 0x0c201f0005047f89 */ /* 0x000e6800000e0000 */
[----:B------:R-:W2:Y:S04]  /*0500*/  SHFL.BFLY PT, R16, R7, 0x1, 0x1f ;  /* 0x0c201f0007107f89 */ /* 0x000ea800000e0000 */
[----:B------:R-:W-:Y:S01]  /*0510*/  LDS R10, [R8] ;  /* 0x00000000080a7984 */ /* 0x000fe20000000800 */
[----:B-1----:R-:W-:Y:S01]  /*0520*/  FADD R2, R5, R4 ;  /* 0x0000000405027221 */ /* 0x002fe20000000000 */
[----:B------:R-:W-:Y:S01]  /*0530*/  BAR.SYNC.DEFER_BLOCKING 0x0 ;  /* 0x0000000000007b1d */ /* 0x000fe20000010000 */
[----:B--2---:R-:W-:Y:S01]  /*0540*/  FADD R16, R7, R16 ;  /* 0x0000001007107221 */ /* 0x004fe20000000000 */
[----:B------:R-:W-:-:S06]  /*0550*/  HFMA2.MMA R12, -RZ, RZ, 1.375, 0 ;  /* 0x3d800000ff0c7435 */ /* 0x000fcc00000001ff */
[----:B------:R-:W1:Y:S01]  /*0560*/  LDC.64 R4, c[0x0][0x210] ;  /* 0x00008400ff047b82 */ /* 0x000e620000000a00 */
[----:B------:R-:W-:Y:S02]  /*0570*/  LOP3.LUT P0, RZ, R0, 0x80, RZ, 0xc0, !PT ;  /* 0x0000008000ff7812 */ /* 0x000fe4000780c0ff */
[----:B------:R-:W-:-:S05]  /*0580*/  LOP3.LUT R13, R3, 0x7f, R0, 0xf8, !PT ;  /* 0x0000007f030d7812 */ /* 0x000fca00078ef800 */
[----:B------:R-:W2:Y:S01]  /*0590*/  LDC.64 R6, c[0x0][0x220] ;  /* 0x00008800ff067b82 */ /* 0x000ea20000000a00 */
[----:B------:R1:W-:Y:S04]  /*05a0*/  STS [R9], R2 ;  /* 0x0000000209007388 */ /* 0x0003e80000000800 */
[----:B------:R-:W-:Y:S03]  /*05b0*/  STS [R9+0x100], R16 ;  /* 0x0001001009007388 */ /* 0x000fe60000000800 */
[----:B------:R-:W-:Y:S06]  /*05c0*/  BAR.SYNC.DEFER_BLOCKING 0x0 ;  /* 0x0000000000007b1d */ /* 0x000fec0000010000 */
[----:B------:R-:W3:Y:S02]  /*05d0*/  LDS R11, [R8] ;  /* 0x00000000080b7984 */ /* 0x000ee40000000800 */
[----:B------:R-:W-:Y:S01]  /*05e0*/  BAR.SYNC.DEFER_BLOCKING 0x0 ;  /* 0x0000000000007b1d */ /* 0x000fe20000010000 */
[C---:B------:R-:W-:Y:S01]  /*05f0*/  ISETP.LT.AND P0, PT, R13.reuse, 0x80, !P0 ;  /* 0x000000800d00780c */ /* 0x040fe20004701270 */
[----:B-1----:R-:W-:-:S04]  /*0600*/  IMAD.WIDE R2, R13, 0x4, R4 ;  /* 0x000000040d027825 */ /* 0x002fc800078e0204 */
[----:B--2---:R-:W-:-:S04]  /*0610*/  IMAD.WIDE R4, R13, 0x4, R6 ;  /* 0x000000040d047825 */ /* 0x004fc800078e0206 */
[----:B---3--:R-:W-:-:S06]  /*0620*/  FFMA R11, R11, R12, 9.9999997473787516356e-06 ;  /* 0x3727c5ac0b0b7423 */ /* 0x008fcc000000000c */
[----:B------:R-:W1:Y:S02]  /*0630*/  MUFU.RSQ R11, R11 ;  /* 0x0000000b000b7308 */ /* 0x000e640000001400 */
[----:B-1----:R1:W-:Y:S01]  /*0640*/  @P0 STG.E desc[UR6][R2.64], R11 ;  /* 0x0000000b02000986 */ /* 0x0023e2000c101906 */
[----:B------:R-:W-:Y:S05]  /*0650*/  @!P0 EXIT ;  /* 0x000000000000894d */ /* 0x000fea0003800000 */
[----:B-1----:R-:W-:-:S05]  /*0660*/  FMUL R3, R10, 0.0625 ;  /* 0x3d8000000a037820 */ /* 0x002fca0000400000 */
[----:B------:R-:W-:Y:S01]  /*0670*/  STG.E desc[UR6][R4.64], R3 ;  /* 0x0000000304007986 */ /* 0x000fe2000c101906 */
[----:B------:R-:W-:Y:S05]  /*0680*/  EXIT ;  /* 0x000000000000794d */ /* 0x000fea0003800000 */
.L_x_0:
[----:B------:R-:W-:-:S00]  /*0690*/  BRA `(.L_x_0) ;  /* 0xfffffffc00fc7947 */ /* 0x000fc0000383ffff */
[----:B------:R-:W-:-:S00]  /*06a0*/  NOP ;  /* 0x0000000000007918 */ /* 0x000fc00000000000 */
        /* <DEDUP_REMOVED lines=13> */
.L_x_1:


//--------------------- .nv.global.init           --------------------------
	.section	.nv.global.init,"aw",@progbits
.nv.global.init:
	.type		_$_str,@object
	.size		_$_str,(.L_0 - _$_str)
_$_str:
        /*0000*/ 	.byte	0x5f, 0x5f, 0x43, 0x55, 0x44, 0x41, 0x5f, 0x46, 0x54, 0x5a, 0x00
.L_0:


//--------------------- .nv.shared.triton_per_fused_native_group_norm_20 --------------------------
	.section	.nv.shared.triton_per_fused_native_group_norm_20,"aw",@nobits
	.sectionflags	@""
	.align	16
	.zero		1024


//--------------------- .nv.constant0.triton_per_fused_native_group_norm_20 --------------------------
	.section	.nv.constant0.triton_per_fused_native_group_norm_20,"a",@progbits
	.sectionflags	@""
	.align	4
.nv.constant0.triton_per_fused_native_group_norm_20:
	.zero		560
